//
// Generated by NVIDIA NVVM Compiler
//
// Compiler Build ID: CL-36424714
// Cuda compilation tools, release 13.0, V13.0.88
// Based on NVVM 20.0.0
//

.version 9.0
.target sm_100
.address_size 64

	// .globl	_Z15searchPhonebookP7ContactiPci
.extern .func  (.param .b32 func_retval0) vprintf
(
	.param .b64 vprintf_param_0,
	.param .b64 vprintf_param_1
)
;
.global .align 1 .b8 $str[21] = {78, 97, 109, 101, 58, 32, 37, 115, 44, 32, 80, 104, 111, 110, 101, 58, 32, 37, 115, 10};

.visible .entry _Z15searchPhonebookP7ContactiPci(
	.param .u64 .ptr .align 1 _Z15searchPhonebookP7ContactiPci_param_0,
	.param .u32 _Z15searchPhonebookP7ContactiPci_param_1,
	.param .u64 .ptr .align 1 _Z15searchPhonebookP7ContactiPci_param_2,
	.param .u32 _Z15searchPhonebookP7ContactiPci_param_3
)
{
	.local .align 16 .b8 	__local_depot0[16];
	.reg .b64 	%SP;
	.reg .b64 	%SPL;
	.reg .pred 	%p<5>;
	.reg .b16 	%rs<3>;
	.reg .b32 	%r<13>;
	.reg .b64 	%rd<17>;

	mov.u64 	%SPL, __local_depot0;
	cvta.local.u64 	%SP, %SPL;
	ld.param.u64 	%rd3, [_Z15searchPhonebookP7ContactiPci_param_0];
	ld.param.u32 	%r5, [_Z15searchPhonebookP7ContactiPci_param_1];
	ld.param.u64 	%rd4, [_Z15searchPhonebookP7ContactiPci_param_2];
	ld.param.u32 	%r4, [_Z15searchPhonebookP7ContactiPci_param_3];
	mov.u32 	%r6, %ctaid.x;
	mov.u32 	%r7, %ntid.x;
	mov.u32 	%r8, %tid.x;
	mad.lo.s32 	%r1, %r6, %r7, %r8;
	setp.ge.s32 	%p1, %r1, %r5;
	@%p1 bra 	$L__BB0_6;
	setp.lt.s32 	%p2, %r4, 1;
	@%p2 bra 	$L__BB0_5;
	cvta.to.global.u64 	%rd1, %rd4;
	cvta.to.global.u64 	%rd5, %rd3;
	mul.wide.s32 	%rd6, %r1, 512;
	add.s64 	%rd2, %rd5, %rd6;
	mov.b32 	%r12, 0;
	bra.uni 	$L__BB0_4;
$L__BB0_3:
	add.s32 	%r12, %r12, 1;
	setp.eq.s32 	%p4, %r12, %r4;
	@%p4 bra 	$L__BB0_5;
$L__BB0_4:
	cvt.u64.u32 	%rd7, %r12;
	add.s64 	%rd8, %rd2, %rd7;
	ld.global.u8 	%rs1, [%rd8];
	add.s64 	%rd9, %rd1, %rd7;
	ld.global.u8 	%rs2, [%rd9];
	setp.eq.s16 	%p3, %rs1, %rs2;
	@%p3 bra 	$L__BB0_3;
	bra.uni 	$L__BB0_6;
$L__BB0_5:
	mul.wide.s32 	%rd10, %r1, 512;
	add.s64 	%rd11, %rd3, %rd10;
	add.s64 	%rd12, %rd11, 256;
	add.u64 	%rd13, %SP, 0;
	add.u64 	%rd14, %SPL, 0;
	st.local.v2.u64 	[%rd14], {%rd11, %rd12};
	mov.u64 	%rd15, $str;
	cvta.global.u64 	%rd16, %rd15;
	{ // callseq 0, 0
	.param .b64 param0;
	st.param.b64 	[param0], %rd16;
	.param .b64 param1;
	st.param.b64 	[param1], %rd13;
	.param .b32 retval0;
	call.uni (retval0), 
	vprintf, 
	(
	param0, 
	param1
	);
	ld.param.b32 	%r10, [retval0];
	} // callseq 0
$L__BB0_6:
	ret;

}


// ===== COMPILED SASS (sm_100) =====

	.target	sm_100

	.elftype	@"ET_EXEC"


//--------------------- .note.nv.tkinfo           --------------------------
	.section	.note.nv.tkinfo,"",@"SHT_NOTE"
	.sectionflags	@"SHF_NOTE_NV_TKINFO"
	.tkinfo
        /*0018*/ 	.word	0x00000002
        /*0030*/ 	.string	""
        /*0030*/ 	.string	"ptxas"
        /*0030*/ 	.string	"Cuda compilation tools, release 13.0, V13.0.88"
        /*0030*/ 	.string	"Build cuda_13.0.r13.0/compiler.36424714_0"
        /*0030*/ 	.string	"-arch sm_100 -m 64 "



//--------------------- .note.nv.cuinfo           --------------------------
	.section	.note.nv.cuinfo,"",@"SHT_NOTE"
	.sectionflags	@"SHF_NOTE_NV_CUINFO"
        /*0018*/ 	.short	0x0002
        /*001a*/ 	.short	0x0064
        /*001c*/ 	.short	0x0082
	.zero		2


//--------------------- .nv.info                  --------------------------
	.section	.nv.info,"",@"SHT_CUDA_INFO"
	.align	4


	//----- nvinfo : EIATTR_REGCOUNT
	.align		4
        /*0000*/ 	.byte	0x04, 0x2f
        /*0002*/ 	.short	(.L_2 - .L_1)
	.align		4
.L_1:
        /*0004*/ 	.word	index@(_Z15searchPhonebookP7ContactiPci)
        /*0008*/ 	.word	0x00000018


	//----- nvinfo : EIATTR_FRAME_SIZE
	.align		4
.L_2:
        /*000c*/ 	.byte	0x04, 0x11
        /*000e*/ 	.short	(.L_4 - .L_3)
	.align		4
.L_3:
        /*0010*/ 	.word	index@(_Z15searchPhonebookP7ContactiPci)
        /*0014*/ 	.word	0x00000010


	//----- nvinfo : EIATTR_MIN_STACK_SIZE
	.align		4
.L_4:
        /*0018*/ 	.byte	0x04, 0x12
        /*001a*/ 	.short	(.L_6 - .L_5)
	.align		4
.L_5:
        /*001c*/ 	.word	index@(_Z15searchPhonebookP7ContactiPci)
        /*0020*/ 	.word	0x00000010
.L_6:


//--------------------- .nv.compat                --------------------------
	.section	.nv.compat,"",@"SHT_CUDA_COMPAT_INFO"
	.align	4
        /*0000*/ 	.byte	0x02, 0x09, 0x00, 0x00, 0x02, 0x02, 0x01, 0x00, 0x02, 0x05, 0x05, 0x00, 0x03, 0x07, 0x01, 0x01
        /*0010*/ 	.byte	0x02, 0x03, 0x00, 0x00, 0x02, 0x06, 0x01, 0x00, 0x04, 0x0b, 0x08, 0x00, 0x09, 0x00, 0x00, 0x00
        /*0020*/ 	.byte	0x00, 0x00, 0x00, 0x00


//--------------------- .nv.info._Z15searchPhonebookP7ContactiPci --------------------------
	.section	.nv.info._Z15searchPhonebookP7ContactiPci,"",@"SHT_CUDA_INFO"
	.sectionflags	@""
	.align	4


	//----- nvinfo : EIATTR_CUDA_API_VERSION
	.align		4
        /*0000*/ 	.byte	0x04, 0x37
        /*0002*/ 	.short	(.L_8 - .L_7)
.L_7:
        /*0004*/ 	.word	0x00000082


	//----- nvinfo : EIATTR_KPARAM_INFO
	.align		4
.L_8:
        /*0008*/ 	.byte	0x04, 0x17
        /*000a*/ 	.short	(.L_10 - .L_9)
.L_9:
        /*000c*/ 	.word	0x00000000
        /*0010*/ 	.short	0x0003
        /*0012*/ 	.short	0x0018
        /*0014*/ 	.byte	0x00, 0xf0, 0x11, 0x00


	//----- nvinfo : EIATTR_KPARAM_INFO
	.align		4
.L_10:
        /*0018*/ 	.byte	0x04, 0x17
        /*001a*/ 	.short	(.L_12 - .L_11)
.L_11:
        /*001c*/ 	.word	0x00000000
        /*0020*/ 	.short	0x0002
        /*0022*/ 	.short	0x0010
        /*0024*/ 	.byte	0x00, 0xf5, 0x21, 0x00


	//----- nvinfo : EIATTR_KPARAM_INFO
	.align		4
.L_12:
        /*0028*/ 	.byte	0x04, 0x17
        /*002a*/ 	.short	(.L_14 - .L_13)
.L_13:
        /*002c*/ 	.word	0x00000000
        /*0030*/ 	.short	0x0001
        /*0032*/ 	.short	0x0008
        /*0034*/ 	.byte	0x00, 0xf0, 0x11, 0x00


	//----- nvinfo : EIATTR_KPARAM_INFO
	.align		4
.L_14:
        /*0038*/ 	.byte	0x04, 0x17
        /*003a*/ 	.short	(.L_16 - .L_15)
.L_15:
        /*003c*/ 	.word	0x00000000
        /*0040*/ 	.short	0x0000
        /*0042*/ 	.short	0x0000
        /*0044*/ 	.byte	0x00, 0xf5, 0x21, 0x00


	//----- nvinfo : EIATTR_SPARSE_MMA_MASK
	.align		4
.L_16:
        /*0048*/ 	.byte	0x03, 0x50
        /*004a*/ 	.short	0x0000


	//----- nvinfo : EIATTR_MAXREG_COUNT
	.align		4
        /*004c*/ 	.byte	0x03, 0x1b
        /*004e*/ 	.short	0x00ff


	//----- nvinfo : EIATTR_EXTERNS
	.align		4
        /*0050*/ 	.byte	0x04, 0x0f
        /*0052*/ 	.short	(.L_18 - .L_17)


	//   ....[0]....
	.align		4
.L_17:
        /*0054*/ 	.word	index@(vprintf)


	//----- nvinfo : EIATTR_MERCURY_ISA_VERSION
	.align		4
.L_18:
        /*0058*/ 	.byte	0x03, 0x5f
        /*005a*/ 	.short	0x0101


	//----- nvinfo : EIATTR_VRC_CTA_INIT_COUNT
	.align		4
        /*005c*/ 	.byte	0x02, 0x4a
	.zero		1
	.zero		1


	//----- nvinfo : EIATTR_SYSCALL_OFFSETS
	.align		4
        /*0060*/ 	.byte	0x04, 0x46
        /*0062*/ 	.short	(.L_20 - .L_19)


	//   ....[0]....
.L_19:
        /*0064*/ 	.word	0x000002e0


	//----- nvinfo : EIATTR_EXIT_INSTR_OFFSETS
	.align		4
.L_20:
        /*0068*/ 	.byte	0x04, 0x1c
        /*006a*/ 	.short	(.L_22 - .L_21)


	//   ....[0]....
.L_21:
        /*006c*/ 	.word	0x000000c0


	//   ....[1]....
        /*0070*/ 	.word	0x00000210


	//   ....[2]....
        /*0074*/ 	.word	0x000002f0


	//----- nvinfo : EIATTR_CRS_STACK_SIZE
	.align		4
.L_22:
        /*0078*/ 	.byte	0x04, 0x1e
        /*007a*/ 	.short	(.L_24 - .L_23)
.L_23:
        /*007c*/ 	.word	0x00000000


	//----- nvinfo : EIATTR_CBANK_PARAM_SIZE
	.align		4
.L_24:
        /*0080*/ 	.byte	0x03, 0x19
        /*0082*/ 	.short	0x001c


	//----- nvinfo : EIATTR_PARAM_CBANK
	.align		4
        /*0084*/ 	.byte	0x04, 0x0a
        /*0086*/ 	.short	(.L_26 - .L_25)
	.align		4
.L_25:
        /*0088*/ 	.word	index@(.nv.constant0._Z15searchPhonebookP7ContactiPci)
        /*008c*/ 	.short	0x0380
        /*008e*/ 	.short	0x001c


	//----- nvinfo : EIATTR_SW_WAR
	.align		4
.L_26:
        /*0090*/ 	.byte	0x04, 0x36
        /*0092*/ 	.short	(.L_28 - .L_27)
.L_27:
        /*0094*/ 	.word	0x00000008
.L_28:


//--------------------- .nv.callgraph             --------------------------
	.section	.nv.callgraph,"",@"SHT_CUDA_CALLGRAPH"
	.align	4
	.sectionentsize	8
	.align		4
        /*0000*/ 	.word	0x00000000
	.align		4
        /*0004*/ 	.word	0xffffffff
	.align		4
        /*0008*/ 	.word	index@(_Z15searchPhonebookP7ContactiPci)
	.align		4
        /*000c*/ 	.word	index@(vprintf)
	.align		4
        /*0010*/ 	.word	0x00000000
	.align		4
        /*0014*/ 	.word	0xfffffffe
	.align		4
        /*0018*/ 	.word	0x00000000
	.align		4
        /*001c*/ 	.word	0xfffffffd
	.align		4
        /*0020*/ 	.word	0x00000000
	.align		4
        /*0024*/ 	.word	0xfffffffc


//--------------------- .nv.constant4             --------------------------
	.section	.nv.constant4,"a",@progbits
	.align	8
	.align		8
.nv.constant4:
        /*0000*/ 	.dword	vprintf
	.align		8
        /*0008*/ 	.dword	$str


//--------------------- .text._Z15searchPhonebookP7ContactiPci --------------------------
	.section	.text._Z15searchPhonebookP7ContactiPci,"ax",@progbits
	.align	128
        .global         _Z15searchPhonebookP7ContactiPci
        .type           _Z15searchPhonebookP7ContactiPci,@function
        .size           _Z15searchPhonebookP7ContactiPci,(.L_x_4 - _Z15searchPhonebookP7ContactiPci)
        .other          _Z15searchPhonebookP7ContactiPci,@"STO_CUDA_ENTRY STV_DEFAULT"
_Z15searchPhonebookP7ContactiPci:
.text._Z15searchPhonebookP7ContactiPci:
[----:B------:R-:W0:Y:S01]  /*0000*/  LDC R1, c[0x0][0x37c] ;  /* 0x0000df00ff017b82 */ /* 0x000e220000000800 */
[----:B------:R-:W1:Y:S01]  /*0010*/  S2R R0, SR_TID.X ;  /* 0x0000000000007919 */ /* 0x000e620000002100 */
[----:B------:R-:W2:Y:S06]  /*0020*/  LDCU UR5, c[0x0][0x2fc] ;  /* 0x00005f80ff0577ac */ /* 0x000eac0008000800 */
[----:B------:R-:W1:Y:S01]  /*0030*/  S2UR UR6, SR_CTAID.X ;  /* 0x00000000000679c3 */ /* 0x000e620000002500 */
[----:B0-----:R-:W-:Y:S01]  /*0040*/  VIADD R1, R1, 0xfffffff0 ;  /* 0xfffffff001017836 */ /* 0x001fe20000000000 */
[----:B------:R-:W0:Y:S01]  /*0050*/  LDCU UR7, c[0x0][0x388] ;  /* 0x00007100ff0777ac */ /* 0x000e220008000800 */
[----:B------:R-:W3:Y:S05]  /*0060*/  LDCU UR4, c[0x0][0x2f8] ;  /* 0x00005f00ff0477ac */ /* 0x000eea0008000800 */
[----:B------:R-:W1:Y:S01]  /*0070*/  LDC R11, c[0x0][0x360] ;  /* 0x0000d800ff0b7b82 */ /* 0x000e620000000800 */
[----:B---3--:R-:W-:-:S05]  /*0080*/  IADD3 R6, P1, PT, R1, UR4, RZ ;  /* 0x0000000401067c10 */ /* 0x008fca000ff3e0ff */
[----:B--2---:R-:W-:Y:S02]  /*0090*/  IMAD.X R7, RZ, RZ, UR5, P1 ;  /* 0x00000005ff077e24 */ /* 0x004fe400088e06ff */
[----:B-1----:R-:W-:-:S05]  /*00a0*/  IMAD R11, R11, UR6, R0 ;  /* 0x000000060b0b7c24 */ /* 0x002fca000f8e0200 */
[----:B0-----:R-:W-:-:S13]  /*00b0*/  ISETP.GE.AND P0, PT, R11, UR7, PT ;  /* 0x000000070b007c0c */ /* 0x001fda000bf06270 */
[----:B------:R-:W-:Y:S05]  /*00c0*/  @P0 EXIT ;  /* 0x000000000000094d */ /* 0x000fea0003800000 */
[----:B------:R-:W0:Y:S02]  /*00d0*/  LDCU UR4, c[0x0][0x398] ;  /* 0x00007300ff0477ac */ /* 0x000e240008000800 */
[----:B0-----:R-:W-:-:S09]  /*00e0*/  UISETP.GE.AND UP0, UPT, UR4, 0x1, UPT ;  /* 0x000000010400788c */ /* 0x001fd2000bf06270 */
[----:B------:R-:W-:Y:S05]  /*00f0*/  BRA.U !UP0, `(.L_x_0) ;  /* 0x00000001084c7547 */ /* 0x000fea000b800000 */
[----:B------:R-:W0:Y:S01]  /*0100*/  LDC.64 R2, c[0x0][0x380] ;  /* 0x0000e000ff027b82 */ /* 0x000e220000000a00 */
[----:B------:R-:W1:Y:S01]  /*0110*/  LDCU.64 UR6, c[0x0][0x358] ;  /* 0x00006b00ff0677ac */ /* 0x000e620008000a00 */
[----:B------:R-:W2:Y:S01]  /*0120*/  LDCU UR9, c[0x0][0x398] ;  /* 0x00007300ff0977ac */ /* 0x000ea20008000800 */
[----:B------:R-:W3:Y:S01]  /*0130*/  LDCU.64 UR10, c[0x0][0x390] ;  /* 0x00007200ff0a77ac */ /* 0x000ee20008000a00 */
[----:B------:R-:W-:Y:S01]  /*0140*/  UMOV UR4, URZ ;  /* 0x000000ff00047c82 */ /* 0x000fe20008000000 */
[----:B0123--:R-:W-:-:S07]  /*0150*/  IMAD.WIDE R2, R11, 0x200, R2 ;  /* 0x000002000b027825 */ /* 0x00ffce00078e0202 */
.L_x_1:
[----:B------:R-:W-:Y:S02]  /*0160*/  UIADD3 UR5, UP0, UPT, UR4, UR10, URZ ;  /* 0x0000000a04057290 */ /* 0x000fe4000ff1e0ff */
[----:B------:R-:W-:Y:S02]  /*0170*/  IADD3 R4, P0, PT, R2, UR4, RZ ;  /* 0x0000000402047c10 */ /* 0x000fe4000ff1e0ff */
[----:B------:R-:W-:Y:S02]  /*0180*/  UIADD3.X UR8, UPT, UPT, URZ, UR11, URZ, UP0, !UPT ;  /* 0x0000000bff087290 */ /* 0x000fe400087fe4ff */
[----:B------:R-:W-:Y:S01]  /*0190*/  IADD3.X R5, PT, PT, RZ, R3, RZ, P0, !PT ;  /* 0x00000003ff057210 */ /* 0x000fe200007fe4ff */
[----:B------:R-:W-:-:S03]  /*01a0*/  IMAD.U32 R8, RZ, RZ, UR5 ;  /* 0x00000005ff087e24 */ /* 0x000fc6000f8e00ff */
[----:B------:R-:W-:Y:S01]  /*01b0*/  IMAD.U32 R9, RZ, RZ, UR8 ;  /* 0x00000008ff097e24 */ /* 0x000fe2000f8e00ff */
[----:B------:R-:W2:Y:S05]  /*01c0*/  LDG.E.U8 R4, desc[UR6][R4.64] ;  /* 0x0000000604047981 */ /* 0x000eaa000c1e1100 */
[----:B------:R-:W2:Y:S01]  /*01d0*/  LDG.E.U8 R9, desc[UR6][R8.64] ;  /* 0x0000000608097981 */ /* 0x000ea2000c1e1100 */
[----:B------:R-:W-:-:S04]  /*01e0*/  UIADD3 UR4, UPT, UPT, UR4, 0x1, URZ ;  /* 0x0000000104047890 */ /* 0x000fc8000fffe0ff */
[----:B------:R-:W-:Y:S01]  /*01f0*/  UISETP.NE.AND UP0, UPT, UR4, UR9, UPT ;  /* 0x000000090400728c */ /* 0x000fe2000bf05270 */
[----:B--2---:R-:W-:-:S13]  /*0200*/  ISETP.NE.AND P0, PT, R4, R9, PT ;  /* 0x000000090400720c */ /* 0x004fda0003f05270 */
[----:B------:R-:W-:Y:S05]  /*0210*/  @P0 EXIT ;  /* 0x000000000000094d */ /* 0x000fea0003800000 */
[----:B------:R-:W-:Y:S05]  /*0220*/  BRA.U UP0, `(.L_x_1) ;  /* 0xfffffffd00cc7547 */ /* 0x000fea000b83ffff */
.L_x_0:
[----:B------:R-:W0:Y:S01]  /*0230*/  LDC.64 R8, c[0x0][0x380] ;  /* 0x0000e000ff087b82 */ /* 0x000e220000000a00 */
[----:B------:R-:W-:Y:S01]  /*0240*/  MOV R0, 0x0 ;  /* 0x0000000000007802 */ /* 0x000fe20000000f00 */
[----:B------:R-:W1:Y:S06]  /*0250*/  LDCU.64 UR4, c[0x4][0x8] ;  /* 0x01000100ff0477ac */ /* 0x000e6c0008000a00 */
[----:B------:R2:W3:Y:S01]  /*0260*/  LDC.64 R2, c[0x4][R0] ;  /* 0x0100000000027b82 */ /* 0x0004e20000000a00 */
[----:B-1----:R-:W-:Y:S01]  /*0270*/  IMAD.U32 R4, RZ, RZ, UR4 ;  /* 0x00000004ff047e24 */ /* 0x002fe2000f8e00ff */
[----:B------:R-:W-:Y:S01]  /*0280*/  MOV R5, UR5 ;  /* 0x0000000500057c02 */ /* 0x000fe20008000f00 */
[----:B0-----:R-:W-:-:S03]  /*0290*/  IMAD.WIDE R8, R11, 0x200, R8 ;  /* 0x000002000b087825 */ /* 0x001fc600078e0208 */
[----:B------:R-:W-:-:S04]  /*02a0*/  IADD3 R10, P0, PT, R8, 0x100, RZ ;  /* 0x00000100080a7810 */ /* 0x000fc80007f1e0ff */
[----:B------:R-:W-:-:S05]  /*02b0*/  IADD3.X R11, PT, PT, RZ, R9, RZ, P0, !PT ;  /* 0x00000009ff0b7210 */ /* 0x000fca00007fe4ff */
[----:B---3--:R2:W-:Y:S04]  /*02c0*/  STL.128 [R1], R8 ;  /* 0x0000000801007387 */ /* 0x0085e80000100c00 */
[----:B------:R-:W-:-:S07]  /*02d0*/  LEPC R20, `(.L_x_2) ;  /* 0x000000001014794e */ /* 0x000fce0000000000 */
[----:B--2---:R-:W-:Y:S05]  /*02e0*/  CALL.ABS.NOINC R2 ;  /* 0x0000000002007343 */ /* 0x004fea0003c00000 */
.L_x_2:
[----:B------:R-:W-:Y:S05]  /*02f0*/  EXIT ;  /* 0x000000000000794d */ /* 0x000fea0003800000 */
.L_x_3:
[----:B------:R-:W-:-:S00]  /*0300*/  BRA `(.L_x_3) ;  /* 0xfffffffc00fc7947 */ /* 0x000fc0000383ffff */
[----:B------:R-:W-:-:S00]  /*0310*/  NOP ;  /* 0x0000000000007918 */ /* 0x000fc00000000000 */
        /* <DEDUP_REMOVED lines=14> */
.L_x_4:


//--------------------- .nv.global.init           --------------------------
	.section	.nv.global.init,"aw",@progbits
.nv.global.init:
	.type		$str,@object
	.size		$str,(.L_0 - $str)
$str:
        /*0000*/ 	.byte	0x4e, 0x61, 0x6d, 0x65, 0x3a, 0x20, 0x25, 0x73, 0x2c, 0x20, 0x50, 0x68, 0x6f, 0x6e, 0x65, 0x3a
        /*0010*/ 	.byte	0x20, 0x25, 0x73, 0x0a, 0x00
.L_0:


//--------------------- .nv.shared.reserved.0     --------------------------
	.section	.nv.shared.reserved.0,"aw",@nobits
	.weak		__nv_reservedSMEM_offset_0_alias
	.size		__nv_reservedSMEM_offset_0_alias, 0, 64
	.other		__nv_reservedSMEM_offset_0_alias,@"STO_CUDA_RESERVED_SHARED STV_DEFAULT"
__nv_reservedSMEM_offset_0_alias:
	.zero		0
	.zero		64


//--------------------- .nv.constant0._Z15searchPhonebookP7ContactiPci --------------------------
	.section	.nv.constant0._Z15searchPhonebookP7ContactiPci,"a",@progbits
	.sectionflags	@""
	.align	4
.nv.constant0._Z15searchPhonebookP7ContactiPci:
	.zero		924


//--------------------- SYMBOLS --------------------------

	.type		.nv.reservedSmem.offset0,@object
	.size		.nv.reservedSmem.offset0,0x4
	.type		vprintf,@function
